	.headerflags	@"EF_CUDA_TEXMODE_UNIFIED EF_CUDA_64BIT_ADDRESS EF_CUDA_SM89 EF_CUDA_VIRTUAL_SM(EF_CUDA_SM89)"
	.elftype	@"ET_EXEC"


//--------------------- .nv.info                  --------------------------
	.section	.nv.info,"",@"SHT_CUDA_INFO"
	.align	4


	//----- nvinfo : EIATTR_REGCOUNT
	.align		4
        /*0000*/ 	.byte	0x04, 0x2f
        /*0002*/ 	.short	(.L_1 - .L_0)
	.align		4
.L_0:
        /*0004*/ 	.word	index@(convolution)
        /*0008*/ 	.word	0x0000002f


	//----- nvinfo : EIATTR_MAX_STACK_SIZE
	.align		4
.L_1:
        /*000c*/ 	.byte	0x04, 0x23
        /*000e*/ 	.short	(.L_3 - .L_2)
	.align		4
.L_2:
        /*0010*/ 	.word	index@(convolution)
        /*0014*/ 	.word	0x00000000


	//----- nvinfo : EIATTR_MIN_STACK_SIZE
	.align		4
.L_3:
        /*0018*/ 	.byte	0x04, 0x12
        /*001a*/ 	.short	(.L_5 - .L_4)
	.align		4
.L_4:
        /*001c*/ 	.word	index@(convolution)
        /*0020*/ 	.word	0x00000000


	//----- nvinfo : EIATTR_FRAME_SIZE
	.align		4
.L_5:
        /*0024*/ 	.byte	0x04, 0x11
        /*0026*/ 	.short	(.L_7 - .L_6)
	.align		4
.L_6:
        /*0028*/ 	.word	index@(convolution)
        /*002c*/ 	.word	0x00000000
.L_7:


//--------------------- .nv.info.convolution      --------------------------
	.section	.nv.info.convolution,"",@"SHT_CUDA_INFO"
	.align	4


	//----- nvinfo : EIATTR_CUDA_API_VERSION
	.align		4
        /*0000*/ 	.byte	0x04, 0x37
        /*0002*/ 	.short	(.L_9 - .L_8)
.L_8:
        /*0004*/ 	.word	0x0000007b


	//----- nvinfo : EIATTR_PARAM_CBANK
	.align		4
.L_9:
        /*0008*/ 	.byte	0x04, 0x0a
        /*000a*/ 	.short	(.L_11 - .L_10)
	.align		4
.L_10:
        /*000c*/ 	.word	index@(.nv.constant0.convolution)
        /*0010*/ 	.short	0x0160
        /*0012*/ 	.short	0x0024


	//----- nvinfo : EIATTR_CBANK_PARAM_SIZE
	.align		4
.L_11:
        /*0014*/ 	.byte	0x03, 0x19
        /*0016*/ 	.short	0x0024


	//----- nvinfo : EIATTR_KPARAM_INFO
	.align		4
        /*0018*/ 	.byte	0x04, 0x17
        /*001a*/ 	.short	(.L_13 - .L_12)
.L_12:
        /*001c*/ 	.word	0x00000000
        /*0020*/ 	.short	0x0005
        /*0022*/ 	.short	0x0020
        /*0024*/ 	.byte	0x00, 0xf0, 0x11, 0x00


	//----- nvinfo : EIATTR_KPARAM_INFO
	.align		4
.L_13:
        /*0028*/ 	.byte	0x04, 0x17
        /*002a*/ 	.short	(.L_15 - .L_14)
.L_14:
        /*002c*/ 	.word	0x00000000
        /*0030*/ 	.short	0x0004
        /*0032*/ 	.short	0x001c
        /*0034*/ 	.byte	0x00, 0xf0, 0x11, 0x00


	//----- nvinfo : EIATTR_KPARAM_INFO
	.align		4
.L_15:
        /*0038*/ 	.byte	0x04, 0x17
        /*003a*/ 	.short	(.L_17 - .L_16)
.L_16:
        /*003c*/ 	.word	0x00000000
        /*0040*/ 	.short	0x0003
        /*0042*/ 	.short	0x0018
        /*0044*/ 	.byte	0x00, 0xf0, 0x11, 0x00


	//----- nvinfo : EIATTR_KPARAM_INFO
	.align		4
.L_17:
        /*0048*/ 	.byte	0x04, 0x17
        /*004a*/ 	.short	(.L_19 - .L_18)
.L_18:
        /*004c*/ 	.word	0x00000000
        /*0050*/ 	.short	0x0002
        /*0052*/ 	.short	0x0010
        /*0054*/ 	.byte	0x00, 0xf0, 0x21, 0x00


	//----- nvinfo : EIATTR_KPARAM_INFO
	.align		4
.L_19:
        /*0058*/ 	.byte	0x04, 0x17
        /*005a*/ 	.short	(.L_21 - .L_20)
.L_20:
        /*005c*/ 	.word	0x00000000
        /*0060*/ 	.short	0x0001
        /*0062*/ 	.short	0x0008
        /*0064*/ 	.byte	0x00, 0xf0, 0x21, 0x00


	//----- nvinfo : EIATTR_KPARAM_INFO
	.align		4
.L_21:
        /*0068*/ 	.byte	0x04, 0x17
        /*006a*/ 	.short	(.L_23 - .L_22)
.L_22:
        /*006c*/ 	.word	0x00000000
        /*0070*/ 	.short	0x0000
        /*0072*/ 	.short	0x0000
        /*0074*/ 	.byte	0x00, 0xf0, 0x21, 0x00


	//----- nvinfo : EIATTR_MAXREG_COUNT
	.align		4
.L_23:
        /*0078*/ 	.byte	0x03, 0x1b
        /*007a*/ 	.short	0x00ff


	//----- nvinfo : EIATTR_EXIT_INSTR_OFFSETS
	.align		4
        /*007c*/ 	.byte	0x04, 0x1c
        /*007e*/ 	.short	(.L_25 - .L_24)


	//   ....[0]....
.L_24:
        /*0080*/ 	.word	0x00000030


	//   ....[1]....
        /*0084*/ 	.word	0x00000870
.L_25:


//--------------------- .nv.rel.action            --------------------------
	.section	.nv.rel.action,"",@"SHT_CUDA_RELOCINFO"
	.align	8
	.sectionentsize	8
        /*0000*/ 	.byte	0x73, 0x00, 0x00, 0x00, 0x00, 0x00, 0x00, 0x00, 0x00, 0x00, 0x00, 0x11, 0x25, 0x00, 0x05, 0x36


//--------------------- .nv.constant0.convolution --------------------------
	.section	.nv.constant0.convolution,"a",@progbits
	.align	4
.nv.constant0.convolution:
	.zero		388


//--------------------- .text.convolution         --------------------------
	.section	.text.convolution,"ax",@progbits
	.sectionflags	@"SHF_BARRIERS=1"
	.sectioninfo	@"SHI_REGISTERS=47"
	.align	128
        .global         convolution
        .type           convolution,@function
        .size           convolution,(.L_x_2 - convolution)
        .other          convolution,@"STO_CUDA_ENTRY STV_DEFAULT"
convolution:
.text.convolution:
[----:B------:R-:W-:-:S02]  /*0000*/  MOV R1, c[0x0][0x28] ;  /* 0x00000a0000017a02 */ /* 0x000fc40000000f00 */
[----:B------:R-:W-:-:S04]  /*0010*/  MOV R0, c[0x0][0x178] ;  /* 0x00005e0000007a02 */ /* 0x000fc80000000f00 */
[----:B------:R-:W-:-:S13]  /*0020*/  ISETP.GE.AND P0, PT, R0, 0x1, PT ;  /* 0x000000010000780c */ /* 0x000fda0003f06270 */
[----:B------:R-:W-:Y:S05]  /*0030*/  @!P0 EXIT ;  /* 0x000000000000894d */ /* 0x000fea0003800000 */
[----:B------:R-:W0:Y:S01]  /*0040*/  S2R R30, SR_TID.Y ;  /* 0x00000000001e7919 */ /* 0x000e220000002200 */
[----:B------:R-:W-:Y:S01]  /*0050*/  MOV R2, c[0x0][0x168] ;  /* 0x00005a0000027a02 */ /* 0x000fe20000000f00 */
[----:B------:R-:W-:Y:S01]  /*0060*/  ULDC.64 UR4, c[0x0][0x118] ;  /* 0x0000460000047ab9 */ /* 0x000fe20000000a00 */
[----:B------:R-:W-:Y:S01]  /*0070*/  MOV R3, c[0x0][0x16c] ;  /* 0x00005b0000037a02 */ /* 0x000fe20000000f00 */
[----:B------:R-:W0:Y:S04]  /*0080*/  S2R R33, SR_TID.X ;  /* 0x0000000000217919 */ /* 0x000e280000002100 */
[----:B------:R-:W1:Y:S04]  /*0090*/  S2R R34, SR_CTAID.Y ;  /* 0x0000000000227919 */ /* 0x000e680000002600 */
[----:B------:R-:W2:Y:S04]  /*00a0*/  S2R R35, SR_CTAID.X ;  /* 0x0000000000237919 */ /* 0x000ea80000002500 */
[----:B------:R3:W5:Y:S04]  /*00b0*/  LDG.E.CONSTANT R0, [R2.64] ;  /* 0x0000000402007981 */ /* 0x000768000c1e9900 */
[----:B------:R3:W5:Y:S04]  /*00c0*/  LDG.E.CONSTANT R6, [R2.64+0x4] ;  /* 0x0000040402067981 */ /* 0x000768000c1e9900 */
[----:B------:R3:W5:Y:S01]  /*00d0*/  LDG.E.CONSTANT R7, [R2.64+0x8] ;  /* 0x0000080402077981 */ /* 0x000762000c1e9900 */
[----:B0-----:R-:W-:-:S03]  /*00e0*/  LEA R32, R30, R33, 0x4 ;  /* 0x000000211e207211 */ /* 0x001fc600078e20ff */
[----:B------:R3:W5:Y:S02]  /*00f0*/  LDG.E.CONSTANT R8, [R2.64+0xc] ;  /* 0x00000c0402087981 */ /* 0x000764000c1e9900 */
[----:B------:R-:W-:Y:S02]  /*0100*/  IMAD.HI R31, R32, 0x66666667, RZ ;  /* 0x66666667201f7827 */ /* 0x000fe400078e02ff */
[----:B------:R3:W5:Y:S03]  /*0110*/  LDG.E.CONSTANT R9, [R2.64+0x10] ;  /* 0x0000100402097981 */ /* 0x000766000c1e9900 */
[----:B------:R-:W-:Y:S01]  /*0120*/  SHF.R.U32.HI R4, RZ, 0x1f, R31 ;  /* 0x0000001fff047819 */ /* 0x000fe2000001161f */
[----:B------:R3:W5:Y:S03]  /*0130*/  LDG.E.CONSTANT R10, [R2.64+0x14] ;  /* 0x00001404020a7981 */ /* 0x000766000c1e9900 */
[----:B------:R-:W-:Y:S01]  /*0140*/  LEA.HI.SX32 R31, R31, R4, 0x1d ;  /* 0x000000041f1f7211 */ /* 0x000fe200078feaff */
[----:B------:R3:W5:Y:S03]  /*0150*/  LDG.E.CONSTANT R11, [R2.64+0x18] ;  /* 0x00001804020b7981 */ /* 0x000766000c1e9900 */
[C---:B-1----:R-:W-:Y:S01]  /*0160*/  LEA R5, R34.reuse, R31, 0x4 ;  /* 0x0000001f22057211 */ /* 0x042fe200078e20ff */
[----:B------:R-:W-:Y:S01]  /*0170*/  IMAD R32, R31, -0x14, R32 ;  /* 0xffffffec1f207824 */ /* 0x000fe200078e0220 */
[----:B------:R-:W-:Y:S01]  /*0180*/  LEA R4, R34, R30, 0x4 ;  /* 0x0000001e22047211 */ /* 0x000fe200078e20ff */
[----:B------:R3:W5:Y:S01]  /*0190*/  LDG.E.CONSTANT R12, [R2.64+0x1c] ;  /* 0x00001c04020c7981 */ /* 0x000762000c1e9900 */
[----:B------:R-:W-:-:S03]  /*01a0*/  IADD3 R5, R5, -0x2, RZ ;  /* 0xfffffffe05057810 */ /* 0x000fc60007ffe0ff */
[----:B------:R3:W5:Y:S01]  /*01b0*/  LDG.E.CONSTANT R13, [R2.64+0x20] ;  /* 0x00002004020d7981 */ /* 0x000762000c1e9900 */
[----:B------:R-:W-:-:S03]  /*01c0*/  IMAD R34, R4, c[0x0][0x17c], R33 ;  /* 0x00005f0004227a24 */ /* 0x000fc600078e0221 */
[----:B------:R3:W5:Y:S04]  /*01d0*/  LDG.E.CONSTANT R14, [R2.64+0x24] ;  /* 0x00002404020e7981 */ /* 0x000768000c1e9900 */
        /* <DEDUP_REMOVED lines=14> */
[----:B------:R3:W5:Y:S01]  /*02c0*/  LDG.E.CONSTANT R29, [R2.64+0x60] ;  /* 0x00006004021d7981 */ /* 0x000762000c1e9900 */
[----:B------:R-:W-:Y:S01]  /*02d0*/  IMAD R30, R30, 0x14, R33 ;  /* 0x000000141e1e7824 */ /* 0x000fe200078e0221 */
[----:B--2---:R-:W-:Y:S01]  /*02e0*/  LEA R33, R35, R33, 0x4 ;  /* 0x0000002123217211 */ /* 0x004fe200078e20ff */
[----:B------:R-:W-:Y:S01]  /*02f0*/  IMAD R31, R31, 0x14, R32 ;  /* 0x000000141f1f7824 */ /* 0x000fe200078e0220 */
[----:B------:R-:W-:-:S02]  /*0300*/  MOV R37, 0x4 ;  /* 0x0000000400257802 */ /* 0x000fc40000000f00 */
[C---:B------:R-:W-:Y:S02]  /*0310*/  ISETP.GE.AND P1, PT, R5.reuse, c[0x0][0x180], PT ;  /* 0x0000600005007a0c */ /* 0x040fe40003f26270 */
[----:B------:R-:W-:Y:S01]  /*0320*/  ISETP.GE.AND P0, PT, R4, c[0x0][0x180], PT ;  /* 0x0000600004007a0c */ /* 0x000fe20003f06270 */
[----:B---3--:R-:W-:Y:S01]  /*0330*/  IMAD R3, R5, c[0x0][0x17c], R32 ;  /* 0x00005f0005037a24 */ /* 0x008fe200078e0220 */
[----:B------:R-:W-:Y:S02]  /*0340*/  LEA R2, R35, R32, 0x4 ;  /* 0x0000002023027211 */ /* 0x000fe400078e20ff */
[----:B------:R-:W-:Y:S02]  /*0350*/  ISETP.LT.AND P0, PT, R33, c[0x0][0x17c], !P0 ;  /* 0x00005f0021007a0c */ /* 0x000fe40004701270 */
[C---:B------:R-:W-:Y:S02]  /*0360*/  LEA R3, R35.reuse, R3, 0x4 ;  /* 0x0000000323037211 */ /* 0x040fe400078e20ff */
[----:B------:R-:W-:-:S02]  /*0370*/  LEA R35, R35, R34, 0x4 ;  /* 0x0000002223237211 */ /* 0x000fc400078e20ff */
[----:B------:R-:W-:Y:S02]  /*0380*/  IADD3 R34, R2, -0x2, RZ ;  /* 0xfffffffe02227810 */ /* 0x000fe40007ffe0ff */
[----:B------:R-:W-:Y:S01]  /*0390*/  IADD3 R3, R3, -0x2, RZ ;  /* 0xfffffffe03037810 */ /* 0x000fe20007ffe0ff */
[----:B------:R-:W-:Y:S01]  /*03a0*/  IMAD R2, R35, c[0x0][0x178], RZ ;  /* 0x00005e0023027a24 */ /* 0x000fe200078e02ff */
[----:B------:R-:W-:-:S03]  /*03b0*/  LOP3.LUT R5, R5, R34, RZ, 0xfc, !PT ;  /* 0x0000002205057212 */ /* 0x000fc600078efcff */
[----:B------:R-:W-:Y:S01]  /*03c0*/  IMAD R4, R3, c[0x0][0x178], RZ ;  /* 0x00005e0003047a24 */ /* 0x000fe200078e02ff */
[----:B------:R-:W-:Y:S01]  /*03d0*/  ISETP.GT.AND P1, PT, R5, -0x1, !P1 ;  /* 0xffffffff0500780c */ /* 0x000fe20004f24270 */
[----:B------:R-:W-:-:S03]  /*03e0*/  IMAD.WIDE R2, R2, R37, c[0x0][0x170] ;  /* 0x00005c0002027625 */ /* 0x000fc600078e0225 */
[----:B------:R-:W-:Y:S01]  /*03f0*/  ISETP.LT.AND P1, PT, R34, c[0x0][0x17c], P1 ;  /* 0x00005f0022007a0c */ /* 0x000fe20000f21270 */
[----:B------:R-:W-:Y:S01]  /*0400*/  IMAD.WIDE R4, R4, R37, c[0x0][0x160] ;  /* 0x0000580004047625 */ /* 0x000fe200078e0225 */
[----:B------:R-:W-:Y:S02]  /*0410*/  MOV R32, R2 ;  /* 0x0000000200207202 */ /* 0x000fe40000000f00 */
[----:B------:R-:W-:Y:S02]  /*0420*/  MOV R33, R3 ;  /* 0x0000000300217202 */ /* 0x000fe40000000f00 */
[----:B------:R-:W-:-:S05]  /*0430*/  MOV R34, RZ ;  /* 0x000000ff00227202 */ /* 0x000fca0000000f00 */
.L_x_0:
[----:B------:R-:W-:Y:S02]  /*0440*/  MOV R36, RZ ;  /* 0x000000ff00247202 */ /* 0x000fe40000000f00 */
[----:B------:R-:W-:Y:S02]  /*0450*/  @P1 MOV R2, R4 ;  /* 0x0000000400021202 */ /* 0x000fe40000000f00 */
[----:B------:R-:W-:-:S05]  /*0460*/  @P1 MOV R3, R5 ;  /* 0x0000000500031202 */ /* 0x000fca0000000f00 */
[----:B------:R-:W2:Y:S01]  /*0470*/  @P1 LDG.E R36, [R2.64] ;  /* 0x0000000402241981 */ /* 0x000ea2000c1e1900 */
[----:B------:R-:W-:Y:S02]  /*0480*/  IADD3 R34, R34, 0x1, RZ ;  /* 0x0000000122227810 */ /* 0x000fe40007ffe0ff */
[----:B------:R-:W-:Y:S02]  /*0490*/  IADD3 R4, P2, R4, 0x4, RZ ;  /* 0x0000000404047810 */ /* 0x000fe40007f5e0ff */
[----:B------:R-:W-:Y:S02]  /*04a0*/  ISETP.GE.AND P4, PT, R34, c[0x0][0x178], PT ;  /* 0x00005e0022007a0c */ /* 0x000fe40003f86270 */
[----:B------:R-:W-:Y:S01]  /*04b0*/  IADD3.X R5, RZ, R5, RZ, P2, !PT ;  /* 0x00000005ff057210 */ /* 0x000fe200017fe4ff */
[----:B--2---:R-:W-:Y:S04]  /*04c0*/  STS [R31.X4], R36 ;  /* 0x000000241f007388 */ /* 0x004fe80000004800 */
[----:B------:R-:W-:Y:S06]  /*04d0*/  BAR.SYNC 0x0 ;  /* 0x0000000000007b1d */ /* 0x000fec0000000000 */
[----:B------:R-:W0:Y:S04]  /*04e0*/  LDS R35, [R30.X4] ;  /* 0x000000001e237984 */ /* 0x000e280000004800 */
[----:B------:R-:W1:Y:S04]  /*04f0*/  LDS R43, [R30.X4+0x4] ;  /* 0x000004001e2b7984 */ /* 0x000e680000004800 */
[----:B------:R-:W2:Y:S04]  /*0500*/  LDS R44, [R30.X4+0x8] ;  /* 0x000008001e2c7984 */ /* 0x000ea80000004800 */
[----:B------:R-:W3:Y:S04]  /*0510*/  LDS R39, [R30.X4+0xc] ;  /* 0x00000c001e277984 */ /* 0x000ee80000004800 */
[----:B------:R-:W4:Y:S04]  /*0520*/  LDS R42, [R30.X4+0x10] ;  /* 0x000010001e2a7984 */ /* 0x000f280000004800 */
[----:B------:R-:W4:Y:S04]  /*0530*/  LDS R37, [R30.X4+0x50] ;  /* 0x000050001e257984 */ /* 0x000f280000004800 */
[----:B------:R-:W4:Y:S04]  /*0540*/  LDS R38, [R30.X4+0x54] ;  /* 0x000054001e267984 */ /* 0x000f280000004800 */
[----:B------:R-:W4:Y:S04]  /*0550*/  LDS R41, [R30.X4+0x58] ;  /* 0x000058001e297984 */ /* 0x000f280000004800 */
[----:B------:R-:W4:Y:S04]  /*0560*/  LDS R40, [R30.X4+0x5c] ;  /* 0x00005c001e287984 */ /* 0x000f280000004800 */
[----:B------:R-:W-:Y:S01]  /*0570*/  LDS R36, [R30.X4+0xa0] ;  /* 0x0000a0001e247984 */ /* 0x000fe20000004800 */
[----:B0----5:R-:W-:-:S04]  /*0580*/  FFMA R35, R0, R35, RZ ;  /* 0x0000002300237223 */ /* 0x021fc800000000ff */
[----:B-1----:R-:W-:Y:S02]  /*0590*/  FFMA R2, R6, R43, R35 ;  /* 0x0000002b06027223 */ /* 0x002fe40000000023 */
[----:B------:R-:W0:Y:S02]  /*05a0*/  LDS R35, [R30.X4+0x60] ;  /* 0x000060001e237984 */ /* 0x000e240000004800 */
[----:B--2---:R-:W-:-:S04]  /*05b0*/  FFMA R3, R7, R44, R2 ;  /* 0x0000002c07037223 */ /* 0x004fc80000000002 */
[----:B---3--:R-:W-:Y:S02]  /*05c0*/  FFMA R2, R8, R39, R3 ;  /* 0x0000002708027223 */ /* 0x008fe40000000003 */
[----:B------:R-:W1:Y:S02]  /*05d0*/  LDS R3, [R30.X4+0xa4] ;  /* 0x0000a4001e037984 */ /* 0x000e640000004800 */
[----:B----4-:R-:W-:Y:S02]  /*05e0*/  FFMA R39, R9, R42, R2 ;  /* 0x0000002a09277223 */ /* 0x010fe40000000002 */
[----:B------:R-:W2:Y:S02]  /*05f0*/  LDS R2, [R30.X4+0xa8] ;  /* 0x0000a8001e027984 */ /* 0x000ea40000004800 */
[----:B------:R-:W-:Y:S02]  /*0600*/  FFMA R42, R10, R37, R39 ;  /* 0x000000250a2a7223 */ /* 0x000fe40000000027 */
[----:B------:R-:W3:Y:S02]  /*0610*/  LDS R37, [R30.X4+0xac] ;  /* 0x0000ac001e257984 */ /* 0x000ee40000004800 */
[----:B------:R-:W-:-:S02]  /*0620*/  FFMA R43, R11, R38, R42 ;  /* 0x000000260b2b7223 */ /* 0x000fc4000000002a */
[----:B------:R-:W4:Y:S02]  /*0630*/  LDS R38, [R30.X4+0xb0] ;  /* 0x0000b0001e267984 */ /* 0x000f240000004800 */
[----:B------:R-:W-:Y:S02]  /*0640*/  FFMA R42, R12, R41, R43 ;  /* 0x000000290c2a7223 */ /* 0x000fe4000000002b */
[----:B------:R-:W4:Y:S02]  /*0650*/  LDS R39, [R30.X4+0xf0] ;  /* 0x0000f0001e277984 */ /* 0x000f240000004800 */
[----:B------:R-:W-:Y:S02]  /*0660*/  FFMA R41, R13, R40, R42 ;  /* 0x000000280d297223 */ /* 0x000fe4000000002a */
[----:B------:R-:W4:Y:S02]  /*0670*/  LDS R40, [R30.X4+0xf4] ;  /* 0x0000f4001e287984 */ /* 0x000f240000004800 */
[----:B0-----:R-:W-:-:S02]  /*0680*/  FFMA R42, R14, R35, R41 ;  /* 0x000000230e2a7223 */ /* 0x001fc40000000029 */
[----:B------:R-:W0:Y:S02]  /*0690*/  LDS R35, [R30.X4+0xf8] ;  /* 0x0000f8001e237984 */ /* 0x000e240000004800 */
[----:B------:R-:W-:Y:S02]  /*06a0*/  FFMA R41, R15, R36, R42 ;  /* 0x000000240f297223 */ /* 0x000fe4000000002a */
[----:B------:R-:W0:Y:S02]  /*06b0*/  LDS R36, [R30.X4+0xfc] ;  /* 0x0000fc001e247984 */ /* 0x000e240000004800 */
[----:B-1----:R-:W-:Y:S02]  /*06c0*/  FFMA R42, R16, R3, R41 ;  /* 0x00000003102a7223 */ /* 0x002fe40000000029 */
[----:B------:R-:W1:Y:S02]  /*06d0*/  LDS R3, [R30.X4+0x100] ;  /* 0x000100001e037984 */ /* 0x000e640000004800 */
[----:B--2---:R-:W-:-:S02]  /*06e0*/  FFMA R41, R17, R2, R42 ;  /* 0x0000000211297223 */ /* 0x004fc4000000002a */
[----:B------:R-:W2:Y:S02]  /*06f0*/  LDS R2, [R30.X4+0x140] ;  /* 0x000140001e027984 */ /* 0x000ea40000004800 */
[----:B---3--:R-:W-:Y:S02]  /*0700*/  FFMA R42, R18, R37, R41 ;  /* 0x00000025122a7223 */ /* 0x008fe40000000029 */
[----:B------:R-:W3:Y:S02]  /*0710*/  LDS R37, [R30.X4+0x144] ;  /* 0x000144001e257984 */ /* 0x000ee40000004800 */
[----:B----4-:R-:W-:Y:S02]  /*0720*/  FFMA R41, R19, R38, R42 ;  /* 0x0000002613297223 */ /* 0x010fe4000000002a */
[----:B------:R-:W4:Y:S02]  /*0730*/  LDS R38, [R30.X4+0x148] ;  /* 0x000148001e267984 */ /* 0x000f240000004800 */
[----:B------:R-:W-:-:S02]  /*0740*/  FFMA R44, R20, R39, R41 ;  /* 0x00000027142c7223 */ /* 0x000fc40000000029 */
[----:B------:R-:W4:Y:S02]  /*0750*/  LDS R39, [R30.X4+0x14c] ;  /* 0x00014c001e277984 */ /* 0x000f240000004800 */
[----:B------:R-:W-:Y:S02]  /*0760*/  FFMA R41, R21, R40, R44 ;  /* 0x0000002815297223 */ /* 0x000fe4000000002c */
[----:B------:R-:W4:Y:S02]  /*0770*/  LDS R42, [R30.X4+0x150] ;  /* 0x000150001e2a7984 */ /* 0x000f240000004800 */
[----:B0-----:R-:W-:-:S04]  /*0780*/  FFMA R40, R22, R35, R41 ;  /* 0x0000002316287223 */ /* 0x001fc80000000029 */
[----:B------:R-:W-:-:S04]  /*0790*/  FFMA R35, R23, R36, R40 ;  /* 0x0000002417237223 */ /* 0x000fc80000000028 */
[----:B-1----:R-:W-:-:S04]  /*07a0*/  FFMA R36, R24, R3, R35 ;  /* 0x0000000318247223 */ /* 0x002fc80000000023 */
[----:B--2---:R-:W-:-:S04]  /*07b0*/  FFMA R3, R25, R2, R36 ;  /* 0x0000000219037223 */ /* 0x004fc80000000024 */
[----:B---3--:R-:W-:-:S04]  /*07c0*/  FFMA R2, R26, R37, R3 ;  /* 0x000000251a027223 */ /* 0x008fc80000000003 */
[----:B----4-:R-:W-:-:S04]  /*07d0*/  FFMA R3, R27, R38, R2 ;  /* 0x000000261b037223 */ /* 0x010fc80000000002 */
[----:B------:R-:W-:Y:S01]  /*07e0*/  FFMA R2, R28, R39, R3 ;  /* 0x000000271c027223 */ /* 0x000fe20000000003 */
[----:B------:R-:W-:-:S03]  /*07f0*/  @P0 MOV R3, R33 ;  /* 0x0000002100030202 */ /* 0x000fc60000000f00 */
[----:B------:R-:W-:Y:S01]  /*0800*/  FFMA.SAT R35, R29, R42, R2 ;  /* 0x0000002a1d237223 */ /* 0x000fe20000002002 */
[----:B------:R-:W-:Y:S02]  /*0810*/  @P0 MOV R2, R32 ;  /* 0x0000002000020202 */ /* 0x000fe40000000f00 */
[----:B------:R-:W-:-:S03]  /*0820*/  IADD3 R32, P3, R32, 0x4, RZ ;  /* 0x0000000420207810 */ /* 0x000fc60007f7e0ff */
[----:B------:R-:W-:Y:S01]  /*0830*/  @P0 STG.E [R2.64], R35 ;  /* 0x0000002302000986 */ /* 0x000fe2000c101904 */
[----:B------:R-:W-:-:S03]  /*0840*/  IADD3.X R33, RZ, R33, RZ, P3, !PT ;  /* 0x00000021ff217210 */ /* 0x000fc60001ffe4ff */
[----:B------:R-:W-:Y:S06]  /*0850*/  BAR.SYNC 0x0 ;  /* 0x0000000000007b1d */ /* 0x000fec0000000000 */
[----:B------:R-:W-:Y:S05]  /*0860*/  @!P4 BRA `(.L_x_0) ;  /* 0xfffffbd00000c947 */ /* 0x000fea000383ffff */
[----:B------:R-:W-:Y:S05]  /*0870*/  EXIT ;  /* 0x000000000000794d */ /* 0x000fea0003800000 */
.L_x_1:
[----:B------:R-:W-:-:S00]  /*0880*/  BRA `(.L_x_1) ;  /* 0xfffffff000007947 */ /* 0x000fc0000383ffff */
[----:B------:R-:W-:-:S00]  /*0890*/  NOP ;  /* 0x0000000000007918 */ /* 0x000fc00000000000 */
        /* <DEDUP_REMOVED lines=14> */
.L_x_2:


//--------------------- .nv.shared.convolution    --------------------------
	.section	.nv.shared.convolution,"aw",@nobits
	.align	4
.nv.shared.convolution:
	.zero		1600
